//
// Generated by NVIDIA NVVM Compiler
//
// Compiler Build ID: CL-36424714
// Cuda compilation tools, release 13.0, V13.0.88
// Based on NVVM 20.0.0
//

.version 9.0
.target sm_100
.address_size 64

	// .globl	_Z13reduce_kernelPfPKf
.extern .shared .align 16 .b8 sdata[];

.visible .entry _Z13reduce_kernelPfPKf(
	.param .u64 .ptr .align 1 _Z13reduce_kernelPfPKf_param_0,
	.param .u64 .ptr .align 1 _Z13reduce_kernelPfPKf_param_1
)
{
	.reg .pred 	%p<5>;
	.reg .b32 	%r<13>;
	.reg .b32 	%f<6>;
	.reg .b64 	%rd<9>;

	ld.param.u64 	%rd1, [_Z13reduce_kernelPfPKf_param_0];
	ld.param.u64 	%rd2, [_Z13reduce_kernelPfPKf_param_1];
	cvta.to.global.u64 	%rd3, %rd2;
	mov.u32 	%r1, %tid.x;
	mov.u32 	%r12, %ntid.x;
	mov.u32 	%r3, %ctaid.x;
	mad.lo.s32 	%r7, %r12, %r3, %r1;
	mul.wide.s32 	%rd4, %r7, 4;
	add.s64 	%rd5, %rd3, %rd4;
	ld.global.f32 	%f1, [%rd5];
	shl.b32 	%r8, %r1, 2;
	mov.u32 	%r9, sdata;
	add.s32 	%r4, %r9, %r8;
	st.shared.f32 	[%r4], %f1;
	bar.sync 	0;
	setp.lt.u32 	%p1, %r12, 2;
	@%p1 bra 	$L__BB0_4;
$L__BB0_1:
	shr.u32 	%r6, %r12, 1;
	setp.ge.u32 	%p2, %r1, %r6;
	@%p2 bra 	$L__BB0_3;
	shl.b32 	%r10, %r6, 2;
	add.s32 	%r11, %r4, %r10;
	ld.shared.f32 	%f2, [%r11];
	ld.shared.f32 	%f3, [%r4];
	add.f32 	%f4, %f2, %f3;
	st.shared.f32 	[%r4], %f4;
$L__BB0_3:
	bar.sync 	0;
	setp.gt.u32 	%p3, %r12, 3;
	mov.u32 	%r12, %r6;
	@%p3 bra 	$L__BB0_1;
$L__BB0_4:
	setp.ne.s32 	%p4, %r1, 0;
	@%p4 bra 	$L__BB0_6;
	ld.shared.f32 	%f5, [sdata];
	cvta.to.global.u64 	%rd6, %rd1;
	mul.wide.u32 	%rd7, %r3, 4;
	add.s64 	%rd8, %rd6, %rd7;
	st.global.f32 	[%rd8], %f5;
$L__BB0_6:
	ret;

}


// ===== COMPILED SASS (sm_100) =====

	.target	sm_100

	.elftype	@"ET_EXEC"


//--------------------- .note.nv.tkinfo           --------------------------
	.section	.note.nv.tkinfo,"",@"SHT_NOTE"
	.sectionflags	@"SHF_NOTE_NV_TKINFO"
	.tkinfo
        /*0018*/ 	.word	0x00000002
        /*0030*/ 	.string	""
        /*0030*/ 	.string	"ptxas"
        /*0030*/ 	.string	"Cuda compilation tools, release 13.0, V13.0.88"
        /*0030*/ 	.string	"Build cuda_13.0.r13.0/compiler.36424714_0"
        /*0030*/ 	.string	"-arch sm_100 -m 64 "



//--------------------- .note.nv.cuinfo           --------------------------
	.section	.note.nv.cuinfo,"",@"SHT_NOTE"
	.sectionflags	@"SHF_NOTE_NV_CUINFO"
        /*0018*/ 	.short	0x0002
        /*001a*/ 	.short	0x0064
        /*001c*/ 	.short	0x0082
	.zero		2


//--------------------- .nv.info                  --------------------------
	.section	.nv.info,"",@"SHT_CUDA_INFO"
	.align	4


	//----- nvinfo : EIATTR_REGCOUNT
	.align		4
        /*0000*/ 	.byte	0x04, 0x2f
        /*0002*/ 	.short	(.L_1 - .L_0)
	.align		4
.L_0:
        /*0004*/ 	.word	index@(_Z13reduce_kernelPfPKf)
        /*0008*/ 	.word	0x0000000b


	//----- nvinfo : EIATTR_FRAME_SIZE
	.align		4
.L_1:
        /*000c*/ 	.byte	0x04, 0x11
        /*000e*/ 	.short	(.L_3 - .L_2)
	.align		4
.L_2:
        /*0010*/ 	.word	index@(_Z13reduce_kernelPfPKf)
        /*0014*/ 	.word	0x00000000


	//----- nvinfo : EIATTR_MIN_STACK_SIZE
	.align		4
.L_3:
        /*0018*/ 	.byte	0x04, 0x12
        /*001a*/ 	.short	(.L_5 - .L_4)
	.align		4
.L_4:
        /*001c*/ 	.word	index@(_Z13reduce_kernelPfPKf)
        /*0020*/ 	.word	0x00000000
.L_5:


//--------------------- .nv.compat                --------------------------
	.section	.nv.compat,"",@"SHT_CUDA_COMPAT_INFO"
	.align	4
        /*0000*/ 	.byte	0x02, 0x09, 0x00, 0x00, 0x02, 0x02, 0x01, 0x00, 0x02, 0x05, 0x05, 0x00, 0x03, 0x07, 0x01, 0x01
        /*0010*/ 	.byte	0x02, 0x03, 0x00, 0x00, 0x02, 0x06, 0x01, 0x00, 0x04, 0x0b, 0x08, 0x00, 0x09, 0x00, 0x00, 0x00
        /*0020*/ 	.byte	0x00, 0x00, 0x00, 0x00


//--------------------- .nv.info._Z13reduce_kernelPfPKf --------------------------
	.section	.nv.info._Z13reduce_kernelPfPKf,"",@"SHT_CUDA_INFO"
	.sectionflags	@""
	.align	4


	//----- nvinfo : EIATTR_CUDA_API_VERSION
	.align		4
        /*0000*/ 	.byte	0x04, 0x37
        /*0002*/ 	.short	(.L_7 - .L_6)
.L_6:
        /*0004*/ 	.word	0x00000082


	//----- nvinfo : EIATTR_KPARAM_INFO
	.align		4
.L_7:
        /*0008*/ 	.byte	0x04, 0x17
        /*000a*/ 	.short	(.L_9 - .L_8)
.L_8:
        /*000c*/ 	.word	0x00000000
        /*0010*/ 	.short	0x0001
        /*0012*/ 	.short	0x0008
        /*0014*/ 	.byte	0x00, 0xf5, 0x21, 0x00


	//----- nvinfo : EIATTR_KPARAM_INFO
	.align		4
.L_9:
        /*0018*/ 	.byte	0x04, 0x17
        /*001a*/ 	.short	(.L_11 - .L_10)
.L_10:
        /*001c*/ 	.word	0x00000000
        /*0020*/ 	.short	0x0000
        /*0022*/ 	.short	0x0000
        /*0024*/ 	.byte	0x00, 0xf5, 0x21, 0x00


	//----- nvinfo : EIATTR_SPARSE_MMA_MASK
	.align		4
.L_11:
        /*0028*/ 	.byte	0x03, 0x50
        /*002a*/ 	.short	0x0000


	//----- nvinfo : EIATTR_MAXREG_COUNT
	.align		4
        /*002c*/ 	.byte	0x03, 0x1b
        /*002e*/ 	.short	0x00ff


	//----- nvinfo : EIATTR_NUM_BARRIERS
	.align		4
        /*0030*/ 	.byte	0x02, 0x4c
        /*0032*/ 	.byte	0x01
	.zero		1


	//----- nvinfo : EIATTR_MERCURY_ISA_VERSION
	.align		4
        /*0034*/ 	.byte	0x03, 0x5f
        /*0036*/ 	.short	0x0101


	//----- nvinfo : EIATTR_VRC_CTA_INIT_COUNT
	.align		4
        /*0038*/ 	.byte	0x02, 0x4a
	.zero		1
	.zero		1


	//----- nvinfo : EIATTR_EXIT_INSTR_OFFSETS
	.align		4
        /*003c*/ 	.byte	0x04, 0x1c
        /*003e*/ 	.short	(.L_13 - .L_12)


	//   ....[0]....
.L_12:
        /*0040*/ 	.word	0x000001e0


	//   ....[1]....
        /*0044*/ 	.word	0x00000260


	//----- nvinfo : EIATTR_CBANK_PARAM_SIZE
	.align		4
.L_13:
        /*0048*/ 	.byte	0x03, 0x19
        /*004a*/ 	.short	0x0010


	//----- nvinfo : EIATTR_PARAM_CBANK
	.align		4
        /*004c*/ 	.byte	0x04, 0x0a
        /*004e*/ 	.short	(.L_15 - .L_14)
	.align		4
.L_14:
        /*0050*/ 	.word	index@(.nv.constant0._Z13reduce_kernelPfPKf)
        /*0054*/ 	.short	0x0380
        /*0056*/ 	.short	0x0010


	//----- nvinfo : EIATTR_SW_WAR
	.align		4
.L_15:
        /*0058*/ 	.byte	0x04, 0x36
        /*005a*/ 	.short	(.L_17 - .L_16)
.L_16:
        /*005c*/ 	.word	0x00000008
.L_17:


//--------------------- .nv.callgraph             --------------------------
	.section	.nv.callgraph,"",@"SHT_CUDA_CALLGRAPH"
	.align	4
	.sectionentsize	8
	.align		4
        /*0000*/ 	.word	0x00000000
	.align		4
        /*0004*/ 	.word	0xffffffff
	.align		4
        /*0008*/ 	.word	0x00000000
	.align		4
        /*000c*/ 	.word	0xfffffffe
	.align		4
        /*0010*/ 	.word	0x00000000
	.align		4
        /*0014*/ 	.word	0xfffffffd
	.align		4
        /*0018*/ 	.word	0x00000000
	.align		4
        /*001c*/ 	.word	0xfffffffc


//--------------------- .text._Z13reduce_kernelPfPKf --------------------------
	.section	.text._Z13reduce_kernelPfPKf,"ax",@progbits
	.align	128
        .global         _Z13reduce_kernelPfPKf
        .type           _Z13reduce_kernelPfPKf,@function
        .size           _Z13reduce_kernelPfPKf,(.L_x_3 - _Z13reduce_kernelPfPKf)
        .other          _Z13reduce_kernelPfPKf,@"STO_CUDA_ENTRY STV_DEFAULT"
_Z13reduce_kernelPfPKf:
.text._Z13reduce_kernelPfPKf:
[----:B------:R-:W-:Y:S01]  /*0000*/  LDC R1, c[0x0][0x37c] ;  /* 0x0000df00ff017b82 */ /* 0x000fe20000000800 */
[----:B------:R-:W0:Y:S07]  /*0010*/  S2R R6, SR_TID.X ;  /* 0x0000000000067919 */ /* 0x000e2e0000002100 */
[----:B------:R-:W1:Y:S01]  /*0020*/  LDC.64 R2, c[0x0][0x388] ;  /* 0x0000e200ff027b82 */ /* 0x000e620000000a00 */
[----:B------:R-:W0:Y:S01]  /*0030*/  LDCU UR8, c[0x0][0x360] ;  /* 0x00006c00ff0877ac */ /* 0x000e220008000800 */
[----:B------:R-:W0:Y:S01]  /*0040*/  S2R R7, SR_CTAID.X ;  /* 0x0000000000077919 */ /* 0x000e220000002500 */
[----:B------:R-:W2:Y:S01]  /*0050*/  LDCU.64 UR6, c[0x0][0x358] ;  /* 0x00006b00ff0677ac */ /* 0x000ea20008000a00 */
[----:B0-----:R-:W-:-:S04]  /*0060*/  IMAD R5, R7, UR8, R6 ;  /* 0x0000000807057c24 */ /* 0x001fc8000f8e0206 */
[----:B-1----:R-:W-:-:S06]  /*0070*/  IMAD.WIDE R2, R5, 0x4, R2 ;  /* 0x0000000405027825 */ /* 0x002fcc00078e0202 */
[----:B--2---:R-:W2:Y:S01]  /*0080*/  LDG.E R2, desc[UR6][R2.64] ;  /* 0x0000000602027981 */ /* 0x004ea2000c1e1900 */
[----:B------:R-:W0:Y:S01]  /*0090*/  S2UR UR5, SR_CgaCtaId ;  /* 0x00000000000579c3 */ /* 0x000e220000008800 */
[----:B------:R-:W-:Y:S01]  /*00a0*/  UMOV UR4, 0x400 ;  /* 0x0000040000047882 */ /* 0x000fe20000000000 */
[----:B------:R-:W-:Y:S01]  /*00b0*/  UISETP.GE.U32.AND UP0, UPT, UR8, 0x2, UPT ;  /* 0x000000020800788c */ /* 0x000fe2000bf06070 */
[----:B------:R-:W-:Y:S01]  /*00c0*/  ISETP.NE.AND P0, PT, R6, RZ, PT ;  /* 0x000000ff0600720c */ /* 0x000fe20003f05270 */
[----:B0-----:R-:W-:-:S06]  /*00d0*/  ULEA UR4, UR5, UR4, 0x18 ;  /* 0x0000000405047291 */ /* 0x001fcc000f8ec0ff */
[----:B------:R-:W-:-:S05]  /*00e0*/  LEA R5, R6, UR4, 0x2 ;  /* 0x0000000406057c11 */ /* 0x000fca000f8e10ff */
[----:B--2---:R0:W-:Y:S01]  /*00f0*/  STS [R5], R2 ;  /* 0x0000000205007388 */ /* 0x0041e20000000800 */
[----:B------:R-:W-:Y:S06]  /*0100*/  BAR.SYNC.DEFER_BLOCKING 0x0 ;  /* 0x0000000000007b1d */ /* 0x000fec0000010000 */
[----:B------:R-:W-:Y:S05]  /*0110*/  BRA.U !UP0, `(.L_x_0) ;  /* 0x0000000108307547 */ /* 0x000fea000b800000 */
[----:B------:R-:W-:-:S07]  /*0120*/  IMAD.U32 R0, RZ, RZ, UR8 ;  /* 0x00000008ff007e24 */ /* 0x000fce000f8e00ff */
.L_x_1:
[----:B------:R-:W-:-:S04]  /*0130*/  SHF.R.U32.HI R8, RZ, 0x1, R0 ;  /* 0x00000001ff087819 */ /* 0x000fc80000011600 */
[----:B------:R-:W-:-:S13]  /*0140*/  ISETP.GE.U32.AND P1, PT, R6, R8, PT ;  /* 0x000000080600720c */ /* 0x000fda0003f26070 */
[----:B0-----:R-:W-:Y:S01]  /*0150*/  @!P1 LEA R2, R8, R5, 0x2 ;  /* 0x0000000508029211 */ /* 0x001fe200078e10ff */
[----:B------:R-:W-:Y:S05]  /*0160*/  @!P1 LDS R3, [R5] ;  /* 0x0000000005039984 */ /* 0x000fea0000000800 */
[----:B------:R-:W0:Y:S02]  /*0170*/  @!P1 LDS R2, [R2] ;  /* 0x0000000002029984 */ /* 0x000e240000000800 */
[----:B0-----:R-:W-:-:S05]  /*0180*/  @!P1 FADD R4, R2, R3 ;  /* 0x0000000302049221 */ /* 0x001fca0000000000 */
[----:B------:R1:W-:Y:S01]  /*0190*/  @!P1 STS [R5], R4 ;  /* 0x0000000405009388 */ /* 0x0003e20000000800 */
[----:B------:R-:W-:Y:S01]  /*01a0*/  BAR.SYNC.DEFER_BLOCKING 0x0 ;  /* 0x0000000000007b1d */ /* 0x000fe20000010000 */
[----:B------:R-:W-:Y:S01]  /*01b0*/  ISETP.GT.U32.AND P1, PT, R0, 0x3, PT ;  /* 0x000000030000780c */ /* 0x000fe20003f24070 */
[----:B------:R-:W-:-:S12]  /*01c0*/  IMAD.MOV.U32 R0, RZ, RZ, R8 ;  /* 0x000000ffff007224 */ /* 0x000fd800078e0008 */
[----:B-1----:R-:W-:Y:S05]  /*01d0*/  @P1 BRA `(.L_x_1) ;  /* 0xfffffffc00d41947 */ /* 0x002fea000383ffff */
.L_x_0:
[----:B------:R-:W-:Y:S05]  /*01e0*/  @P0 EXIT ;  /* 0x000000000000094d */ /* 0x000fea0003800000 */
[----:B------:R-:W1:Y:S01]  /*01f0*/  S2UR UR5, SR_CgaCtaId ;  /* 0x00000000000579c3 */ /* 0x000e620000008800 */
[----:B------:R-:W-:-:S07]  /*0200*/  UMOV UR4, 0x400 ;  /* 0x0000040000047882 */ /* 0x000fce0000000000 */
[----:B0-----:R-:W0:Y:S01]  /*0210*/  LDC.64 R2, c[0x0][0x380] ;  /* 0x0000e000ff027b82 */ /* 0x001e220000000a00 */
[----:B-1----:R-:W-:Y:S01]  /*0220*/  ULEA UR4, UR5, UR4, 0x18 ;  /* 0x0000000405047291 */ /* 0x002fe2000f8ec0ff */
[----:B0-----:R-:W-:-:S08]  /*0230*/  IMAD.WIDE.U32 R2, R7, 0x4, R2 ;  /* 0x0000000407027825 */ /* 0x001fd000078e0002 */
[----:B------:R-:W0:Y:S04]  /*0240*/  LDS R5, [UR4] ;  /* 0x00000004ff057984 */ /* 0x000e280008000800 */
[----:B0-----:R-:W-:Y:S01]  /*0250*/  STG.E desc[UR6][R2.64], R5 ;  /* 0x0000000502007986 */ /* 0x001fe2000c101906 */
[----:B------:R-:W-:Y:S05]  /*0260*/  EXIT ;  /* 0x000000000000794d */ /* 0x000fea0003800000 */
.L_x_2:
[----:B------:R-:W-:-:S00]  /*0270*/  BRA `(.L_x_2) ;  /* 0xfffffffc00fc7947 */ /* 0x000fc0000383ffff */
[----:B------:R-:W-:-:S00]  /*0280*/  NOP ;  /* 0x0000000000007918 */ /* 0x000fc00000000000 */
[----:B------:R-:W-:-:S00]  /*0290*/  NOP ;  /* 0x0000000000007918 */ /* 0x000fc00000000000 */
[----:B------:R-:W-:-:S00]  /*02a0*/  NOP ;  /* 0x0000000000007918 */ /* 0x000fc00000000000 */
[----:B------:R-:W-:-:S00]  /*02b0*/  NOP ;  /* 0x0000000000007918 */ /* 0x000fc00000000000 */
[----:B------:R-:W-:-:S00]  /*02c0*/  NOP ;  /* 0x0000000000007918 */ /* 0x000fc00000000000 */
[----:B------:R-:W-:-:S00]  /*02d0*/  NOP ;  /* 0x0000000000007918 */ /* 0x000fc00000000000 */
[----:B------:R-:W-:-:S00]  /*02e0*/  NOP ;  /* 0x0000000000007918 */ /* 0x000fc00000000000 */
[----:B------:R-:W-:-:S00]  /*02f0*/  NOP ;  /* 0x0000000000007918 */ /* 0x000fc00000000000 */
.L_x_3:


//--------------------- .nv.shared._Z13reduce_kernelPfPKf --------------------------
	.section	.nv.shared._Z13reduce_kernelPfPKf,"aw",@nobits
	.sectionflags	@""
	.align	16
	.zero		1024


//--------------------- .nv.shared.reserved.0     --------------------------
	.section	.nv.shared.reserved.0,"aw",@nobits
	.weak		__nv_reservedSMEM_offset_0_alias
	.size		__nv_reservedSMEM_offset_0_alias, 0, 64
	.other		__nv_reservedSMEM_offset_0_alias,@"STO_CUDA_RESERVED_SHARED STV_DEFAULT"
__nv_reservedSMEM_offset_0_alias:
	.zero		0
	.zero		64


//--------------------- .nv.constant0._Z13reduce_kernelPfPKf --------------------------
	.section	.nv.constant0._Z13reduce_kernelPfPKf,"a",@progbits
	.sectionflags	@""
	.align	4
.nv.constant0._Z13reduce_kernelPfPKf:
	.zero		912


//--------------------- SYMBOLS --------------------------

	.type		.nv.reservedSmem.offset0,@object
	.size		.nv.reservedSmem.offset0,0x4
	.type		.nv.reservedSmem.cap,@object
	.size		.nv.reservedSmem.cap,0x4
